//
// Generated by NVIDIA NVVM Compiler
//
// Compiler Build ID: CL-36424714
// Cuda compilation tools, release 13.0, V13.0.88
// Based on NVVM 20.0.0
//

.version 9.0
.target sm_100
.address_size 64

	// .globl	kernel

.visible .entry kernel(
	.param .u32 kernel_param_0,
	.param .u64 .ptr .align 1 kernel_param_1,
	.param .u64 .ptr .align 1 kernel_param_2,
	.param .u64 .ptr .align 1 kernel_param_3,
	.param .u64 .ptr .align 1 kernel_param_4,
	.param .u64 .ptr .align 1 kernel_param_5,
	.param .u64 .ptr .align 1 kernel_param_6
)
{
	.reg .pred 	%p<19>;
	.reg .b32 	%r<48>;
	.reg .b32 	%f<104>;
	.reg .b64 	%rd<39>;

	ld.param.u32 	%r14, [kernel_param_0];
	ld.param.u64 	%rd9, [kernel_param_1];
	ld.param.u64 	%rd4, [kernel_param_2];
	ld.param.u64 	%rd5, [kernel_param_3];
	ld.param.u64 	%rd6, [kernel_param_4];
	ld.param.u64 	%rd7, [kernel_param_5];
	ld.param.u64 	%rd8, [kernel_param_6];
	cvta.to.global.u64 	%rd1, %rd9;
	mov.u32 	%r15, %ctaid.x;
	shl.b32 	%r16, %r15, 14;
	mov.u32 	%r17, %ctaid.y;
	add.s32 	%r1, %r16, %r17;
	mov.u32 	%r2, %tid.x;
	setp.gt.u32 	%p1, %r2, 31;
	setp.ge.s32 	%p2, %r1, %r14;
	or.pred  	%p3, %p1, %p2;
	@%p3 bra 	$L__BB0_13;
	cvta.to.global.u64 	%rd10, %rd4;
	mul.wide.u32 	%rd11, %r2, 16;
	add.s64 	%rd12, %rd10, %rd11;
	ld.global.v4.f32 	{%f100, %f101, %f102, %f103}, [%rd12];
	shl.b32 	%r3, %r1, 5;
	cvta.to.global.u64 	%rd2, %rd6;
	mov.b32 	%r47, 0;
$L__BB0_2:
	add.s32 	%r19, %r3, %r47;
	mul.wide.s32 	%rd13, %r19, 4;
	add.s64 	%rd3, %rd2, %rd13;
	ld.global.u32 	%r5, [%rd3];
	setp.eq.s32 	%p4, %r5, -1;
	@%p4 bra 	$L__BB0_11;
	shl.b32 	%r20, %r5, 5;
	add.s32 	%r21, %r20, %r2;
	mul.wide.s32 	%rd14, %r21, 16;
	add.s64 	%rd15, %rd1, %rd14;
	ld.global.v4.f32 	{%f46, %f47, %f48, %f49}, [%rd15];
	add.f32 	%f100, %f100, %f46;
	add.f32 	%f101, %f101, %f47;
	add.f32 	%f102, %f102, %f48;
	add.f32 	%f103, %f103, %f49;
	ld.global.u32 	%r6, [%rd3+4];
	setp.eq.s32 	%p5, %r6, -1;
	@%p5 bra 	$L__BB0_11;
	shl.b32 	%r22, %r6, 5;
	add.s32 	%r23, %r22, %r2;
	mul.wide.s32 	%rd16, %r23, 16;
	add.s64 	%rd17, %rd1, %rd16;
	ld.global.v4.f32 	{%f50, %f51, %f52, %f53}, [%rd17];
	add.f32 	%f100, %f100, %f50;
	add.f32 	%f101, %f101, %f51;
	add.f32 	%f102, %f102, %f52;
	add.f32 	%f103, %f103, %f53;
	ld.global.u32 	%r7, [%rd3+8];
	setp.eq.s32 	%p6, %r7, -1;
	@%p6 bra 	$L__BB0_11;
	shl.b32 	%r24, %r7, 5;
	add.s32 	%r25, %r24, %r2;
	mul.wide.s32 	%rd18, %r25, 16;
	add.s64 	%rd19, %rd1, %rd18;
	ld.global.v4.f32 	{%f54, %f55, %f56, %f57}, [%rd19];
	add.f32 	%f100, %f100, %f54;
	add.f32 	%f101, %f101, %f55;
	add.f32 	%f102, %f102, %f56;
	add.f32 	%f103, %f103, %f57;
	ld.global.u32 	%r8, [%rd3+12];
	setp.eq.s32 	%p7, %r8, -1;
	@%p7 bra 	$L__BB0_11;
	shl.b32 	%r26, %r8, 5;
	add.s32 	%r27, %r26, %r2;
	mul.wide.s32 	%rd20, %r27, 16;
	add.s64 	%rd21, %rd1, %rd20;
	ld.global.v4.f32 	{%f58, %f59, %f60, %f61}, [%rd21];
	add.f32 	%f100, %f100, %f58;
	add.f32 	%f101, %f101, %f59;
	add.f32 	%f102, %f102, %f60;
	add.f32 	%f103, %f103, %f61;
	ld.global.u32 	%r9, [%rd3+16];
	setp.eq.s32 	%p8, %r9, -1;
	@%p8 bra 	$L__BB0_11;
	shl.b32 	%r28, %r9, 5;
	add.s32 	%r29, %r28, %r2;
	mul.wide.s32 	%rd22, %r29, 16;
	add.s64 	%rd23, %rd1, %rd22;
	ld.global.v4.f32 	{%f62, %f63, %f64, %f65}, [%rd23];
	add.f32 	%f100, %f100, %f62;
	add.f32 	%f101, %f101, %f63;
	add.f32 	%f102, %f102, %f64;
	add.f32 	%f103, %f103, %f65;
	ld.global.u32 	%r10, [%rd3+20];
	setp.eq.s32 	%p9, %r10, -1;
	@%p9 bra 	$L__BB0_11;
	shl.b32 	%r30, %r10, 5;
	add.s32 	%r31, %r30, %r2;
	mul.wide.s32 	%rd24, %r31, 16;
	add.s64 	%rd25, %rd1, %rd24;
	ld.global.v4.f32 	{%f66, %f67, %f68, %f69}, [%rd25];
	add.f32 	%f100, %f100, %f66;
	add.f32 	%f101, %f101, %f67;
	add.f32 	%f102, %f102, %f68;
	add.f32 	%f103, %f103, %f69;
	ld.global.u32 	%r11, [%rd3+24];
	setp.eq.s32 	%p10, %r11, -1;
	@%p10 bra 	$L__BB0_11;
	shl.b32 	%r32, %r11, 5;
	add.s32 	%r33, %r32, %r2;
	mul.wide.s32 	%rd26, %r33, 16;
	add.s64 	%rd27, %rd1, %rd26;
	ld.global.v4.f32 	{%f70, %f71, %f72, %f73}, [%rd27];
	add.f32 	%f100, %f100, %f70;
	add.f32 	%f101, %f101, %f71;
	add.f32 	%f102, %f102, %f72;
	add.f32 	%f103, %f103, %f73;
	ld.global.u32 	%r12, [%rd3+28];
	setp.eq.s32 	%p11, %r12, -1;
	@%p11 bra 	$L__BB0_11;
	shl.b32 	%r34, %r12, 5;
	add.s32 	%r35, %r34, %r2;
	mul.wide.s32 	%rd28, %r35, 16;
	add.s64 	%rd29, %rd1, %rd28;
	ld.global.v4.f32 	{%f74, %f75, %f76, %f77}, [%rd29];
	add.f32 	%f100, %f100, %f74;
	add.f32 	%f101, %f101, %f75;
	add.f32 	%f102, %f102, %f76;
	add.f32 	%f103, %f103, %f77;
	add.s32 	%r47, %r47, 8;
	setp.ne.s32 	%p12, %r47, 32;
	@%p12 bra 	$L__BB0_2;
$L__BB0_11:
	add.s32 	%r36, %r3, %r2;
	cvta.to.global.u64 	%rd30, %rd7;
	mul.wide.s32 	%rd31, %r36, 16;
	add.s64 	%rd32, %rd30, %rd31;
	st.global.v4.f32 	[%rd32], {%f100, %f101, %f102, %f103};
	cvta.to.global.u64 	%rd33, %rd5;
	add.s64 	%rd35, %rd33, %rd11;
	ld.global.v4.f32 	{%f78, %f79, %f80, %f81}, [%rd35];
	mul.f32 	%f82, %f101, %f79;
	fma.rn.f32 	%f83, %f100, %f78, %f82;
	fma.rn.f32 	%f84, %f102, %f80, %f83;
	fma.rn.f32 	%f85, %f103, %f81, %f84;
	mov.b32 	%r37, %f85;
	shfl.sync.down.b32	%r38|%p13, %r37, 16, 31, -1;
	mov.b32 	%f86, %r38;
	add.f32 	%f87, %f85, %f86;
	mov.b32 	%r39, %f87;
	shfl.sync.down.b32	%r40|%p14, %r39, 8, 31, -1;
	mov.b32 	%f88, %r40;
	add.f32 	%f89, %f87, %f88;
	mov.b32 	%r41, %f89;
	shfl.sync.down.b32	%r42|%p15, %r41, 4, 31, -1;
	mov.b32 	%f90, %r42;
	add.f32 	%f91, %f89, %f90;
	mov.b32 	%r43, %f91;
	shfl.sync.down.b32	%r44|%p16, %r43, 2, 31, -1;
	mov.b32 	%f92, %r44;
	add.f32 	%f93, %f91, %f92;
	mov.b32 	%r45, %f93;
	shfl.sync.down.b32	%r46|%p17, %r45, 1, 31, -1;
	mov.b32 	%f94, %r46;
	add.f32 	%f45, %f93, %f94;
	setp.ne.s32 	%p18, %r2, 0;
	@%p18 bra 	$L__BB0_13;
	cvta.to.global.u64 	%rd36, %rd8;
	mul.wide.s32 	%rd37, %r1, 4;
	add.s64 	%rd38, %rd36, %rd37;
	atom.global.add.f32 	%f95, [%rd38], %f45;
$L__BB0_13:
	ret;

}


// ===== COMPILED SASS (sm_100) =====

	.target	sm_100

	.elftype	@"ET_EXEC"


//--------------------- .note.nv.tkinfo           --------------------------
	.section	.note.nv.tkinfo,"",@"SHT_NOTE"
	.sectionflags	@"SHF_NOTE_NV_TKINFO"
	.tkinfo
        /*0018*/ 	.word	0x00000002
        /*0030*/ 	.string	""
        /*0030*/ 	.string	"ptxas"
        /*0030*/ 	.string	"Cuda compilation tools, release 13.0, V13.0.88"
        /*0030*/ 	.string	"Build cuda_13.0.r13.0/compiler.36424714_0"
        /*0030*/ 	.string	"-arch sm_100 -m 64 "



//--------------------- .note.nv.cuinfo           --------------------------
	.section	.note.nv.cuinfo,"",@"SHT_NOTE"
	.sectionflags	@"SHF_NOTE_NV_CUINFO"
        /*0018*/ 	.short	0x0002
        /*001a*/ 	.short	0x0064
        /*001c*/ 	.short	0x0082
	.zero		2


//--------------------- .nv.info                  --------------------------
	.section	.nv.info,"",@"SHT_CUDA_INFO"
	.align	4


	//----- nvinfo : EIATTR_REGCOUNT
	.align		4
        /*0000*/ 	.byte	0x04, 0x2f
        /*0002*/ 	.short	(.L_1 - .L_0)
	.align		4
.L_0:
        /*0004*/ 	.word	index@(kernel)
        /*0008*/ 	.word	0x00000016


	//----- nvinfo : EIATTR_FRAME_SIZE
	.align		4
.L_1:
        /*000c*/ 	.byte	0x04, 0x11
        /*000e*/ 	.short	(.L_3 - .L_2)
	.align		4
.L_2:
        /*0010*/ 	.word	index@(kernel)
        /*0014*/ 	.word	0x00000000


	//----- nvinfo : EIATTR_MIN_STACK_SIZE
	.align		4
.L_3:
        /*0018*/ 	.byte	0x04, 0x12
        /*001a*/ 	.short	(.L_5 - .L_4)
	.align		4
.L_4:
        /*001c*/ 	.word	index@(kernel)
        /*0020*/ 	.word	0x00000000
.L_5:


//--------------------- .nv.compat                --------------------------
	.section	.nv.compat,"",@"SHT_CUDA_COMPAT_INFO"
	.align	4
        /*0000*/ 	.byte	0x02, 0x09, 0x00, 0x00, 0x02, 0x02, 0x01, 0x00, 0x02, 0x05, 0x05, 0x00, 0x03, 0x07, 0x01, 0x01
        /*0010*/ 	.byte	0x02, 0x03, 0x00, 0x00, 0x02, 0x06, 0x01, 0x00, 0x04, 0x0b, 0x08, 0x00, 0x09, 0x00, 0x00, 0x00
        /*0020*/ 	.byte	0x00, 0x00, 0x00, 0x00


//--------------------- .nv.info.kernel           --------------------------
	.section	.nv.info.kernel,"",@"SHT_CUDA_INFO"
	.sectionflags	@""
	.align	4


	//----- nvinfo : EIATTR_CUDA_API_VERSION
	.align		4
        /*0000*/ 	.byte	0x04, 0x37
        /*0002*/ 	.short	(.L_7 - .L_6)
.L_6:
        /*0004*/ 	.word	0x00000082


	//----- nvinfo : EIATTR_KPARAM_INFO
	.align		4
.L_7:
        /*0008*/ 	.byte	0x04, 0x17
        /*000a*/ 	.short	(.L_9 - .L_8)
.L_8:
        /*000c*/ 	.word	0x00000000
        /*0010*/ 	.short	0x0006
        /*0012*/ 	.short	0x0030
        /*0014*/ 	.byte	0x00, 0xf5, 0x21, 0x00


	//----- nvinfo : EIATTR_KPARAM_INFO
	.align		4
.L_9:
        /*0018*/ 	.byte	0x04, 0x17
        /*001a*/ 	.short	(.L_11 - .L_10)
.L_10:
        /*001c*/ 	.word	0x00000000
        /*0020*/ 	.short	0x0005
        /*0022*/ 	.short	0x0028
        /*0024*/ 	.byte	0x00, 0xf5, 0x21, 0x00


	//----- nvinfo : EIATTR_KPARAM_INFO
	.align		4
.L_11:
        /*0028*/ 	.byte	0x04, 0x17
        /*002a*/ 	.short	(.L_13 - .L_12)
.L_12:
        /*002c*/ 	.word	0x00000000
        /*0030*/ 	.short	0x0004
        /*0032*/ 	.short	0x0020
        /*0034*/ 	.byte	0x00, 0xf5, 0x21, 0x00


	//----- nvinfo : EIATTR_KPARAM_INFO
	.align		4
.L_13:
        /*0038*/ 	.byte	0x04, 0x17
        /*003a*/ 	.short	(.L_15 - .L_14)
.L_14:
        /*003c*/ 	.word	0x00000000
        /*0040*/ 	.short	0x0003
        /*0042*/ 	.short	0x0018
        /*0044*/ 	.byte	0x00, 0xf5, 0x21, 0x00


	//----- nvinfo : EIATTR_KPARAM_INFO
	.align		4
.L_15:
        /*0048*/ 	.byte	0x04, 0x17
        /*004a*/ 	.short	(.L_17 - .L_16)
.L_16:
        /*004c*/ 	.word	0x00000000
        /*0050*/ 	.short	0x0002
        /*0052*/ 	.short	0x0010
        /*0054*/ 	.byte	0x00, 0xf5, 0x21, 0x00


	//----- nvinfo : EIATTR_KPARAM_INFO
	.align		4
.L_17:
        /*0058*/ 	.byte	0x04, 0x17
        /*005a*/ 	.short	(.L_19 - .L_18)
.L_18:
        /*005c*/ 	.word	0x00000000
        /*0060*/ 	.short	0x0001
        /*0062*/ 	.short	0x0008
        /*0064*/ 	.byte	0x00, 0xf5, 0x21, 0x00


	//----- nvinfo : EIATTR_KPARAM_INFO
	.align		4
.L_19:
        /*0068*/ 	.byte	0x04, 0x17
        /*006a*/ 	.short	(.L_21 - .L_20)
.L_20:
        /*006c*/ 	.word	0x00000000
        /*0070*/ 	.short	0x0000
        /*0072*/ 	.short	0x0000
        /*0074*/ 	.byte	0x00, 0xf0, 0x11, 0x00


	//----- nvinfo : EIATTR_SPARSE_MMA_MASK
	.align		4
.L_21:
        /*0078*/ 	.byte	0x03, 0x50
        /*007a*/ 	.short	0x0000


	//----- nvinfo : EIATTR_MAXREG_COUNT
	.align		4
        /*007c*/ 	.byte	0x03, 0x1b
        /*007e*/ 	.short	0x00ff


	//----- nvinfo : EIATTR_MERCURY_ISA_VERSION
	.align		4
        /*0080*/ 	.byte	0x03, 0x5f
        /*0082*/ 	.short	0x0101


	//----- nvinfo : EIATTR_COOP_GROUP_MASK_REGIDS
	.align		4
        /*0084*/ 	.byte	0x04, 0x29
        /*0086*/ 	.short	(.L_23 - .L_22)


	//   ....[0]....
.L_22:
        /*0088*/ 	.word	0xffffffff


	//   ....[1]....
        /*008c*/ 	.word	0xffffffff


	//   ....[2]....
        /*0090*/ 	.word	0xffffffff


	//   ....[3]....
        /*0094*/ 	.word	0xffffffff


	//   ....[4]....
        /*0098*/ 	.word	0xffffffff


	//----- nvinfo : EIATTR_COOP_GROUP_INSTR_OFFSETS
	.align		4
.L_23:
        /*009c*/ 	.byte	0x04, 0x28
        /*009e*/ 	.short	(.L_25 - .L_24)


	//   ....[0]....
.L_24:
        /*00a0*/ 	.word	0x00000710


	//   ....[1]....
        /*00a4*/ 	.word	0x00000730


	//   ....[2]....
        /*00a8*/ 	.word	0x00000750


	//   ....[3]....
        /*00ac*/ 	.word	0x00000770


	//   ....[4]....
        /*00b0*/ 	.word	0x00000790


	//----- nvinfo : EIATTR_VRC_CTA_INIT_COUNT
	.align		4
.L_25:
        /*00b4*/ 	.byte	0x02, 0x4a
	.zero		1
	.zero		1


	//----- nvinfo : EIATTR_EXIT_INSTR_OFFSETS
	.align		4
        /*00b8*/ 	.byte	0x04, 0x1c
        /*00ba*/ 	.short	(.L_27 - .L_26)


	//   ....[0]....
.L_26:
        /*00bc*/ 	.word	0x00000080


	//   ....[1]....
        /*00c0*/ 	.word	0x000007a0


	//   ....[2]....
        /*00c4*/ 	.word	0x000007f0


	//----- nvinfo : EIATTR_CBANK_PARAM_SIZE
	.align		4
.L_27:
        /*00c8*/ 	.byte	0x03, 0x19
        /*00ca*/ 	.short	0x0038


	//----- nvinfo : EIATTR_PARAM_CBANK
	.align		4
        /*00cc*/ 	.byte	0x04, 0x0a
        /*00ce*/ 	.short	(.L_29 - .L_28)
	.align		4
.L_28:
        /*00d0*/ 	.word	index@(.nv.constant0.kernel)
        /*00d4*/ 	.short	0x0380
        /*00d6*/ 	.short	0x0038


	//----- nvinfo : EIATTR_SW_WAR
	.align		4
.L_29:
        /*00d8*/ 	.byte	0x04, 0x36
        /*00da*/ 	.short	(.L_31 - .L_30)
.L_30:
        /*00dc*/ 	.word	0x00000008
.L_31:


//--------------------- .nv.callgraph             --------------------------
	.section	.nv.callgraph,"",@"SHT_CUDA_CALLGRAPH"
	.align	4
	.sectionentsize	8
	.align		4
        /*0000*/ 	.word	0x00000000
	.align		4
        /*0004*/ 	.word	0xffffffff
	.align		4
        /*0008*/ 	.word	0x00000000
	.align		4
        /*000c*/ 	.word	0xfffffffe
	.align		4
        /*0010*/ 	.word	0x00000000
	.align		4
        /*0014*/ 	.word	0xfffffffd
	.align		4
        /*0018*/ 	.word	0x00000000
	.align		4
        /*001c*/ 	.word	0xfffffffc


//--------------------- .text.kernel              --------------------------
	.section	.text.kernel,"ax",@progbits
	.align	128
        .global         kernel
        .type           kernel,@function
        .size           kernel,(.L_x_3 - kernel)
        .other          kernel,@"STO_CUDA_ENTRY STV_DEFAULT"
kernel:
.text.kernel:
[----:B------:R-:W-:Y:S01]  /*0000*/  LDC R1, c[0x0][0x37c] ;  /* 0x0000df00ff017b82 */ /* 0x000fe20000000800 */
[----:B------:R-:W0:Y:S01]  /*0010*/  S2R R3, SR_CTAID.X ;  /* 0x0000000000037919 */ /* 0x000e220000002500 */
[----:B------:R-:W1:Y:S01]  /*0020*/  LDCU UR4, c[0x0][0x380] ;  /* 0x00007000ff0477ac */ /* 0x000e620008000800 */
[----:B------:R-:W0:Y:S01]  /*0030*/  S2R R2, SR_CTAID.Y ;  /* 0x0000000000027919 */ /* 0x000e220000002600 */
[----:B------:R-:W2:Y:S01]  /*0040*/  S2R R0, SR_TID.X ;  /* 0x0000000000007919 */ /* 0x000ea20000002100 */
[----:B0-----:R-:W-:-:S04]  /*0050*/  LEA R3, R3, R2, 0xe ;  /* 0x0000000203037211 */ /* 0x001fc800078e70ff */
[----:B-1----:R-:W-:-:S04]  /*0060*/  ISETP.GE.AND P0, PT, R3, UR4, PT ;  /* 0x0000000403007c0c */ /* 0x002fc8000bf06270 */
[----:B--2---:R-:W-:-:S13]  /*0070*/  ISETP.GT.U32.OR P0, PT, R0, 0x1f, P0 ;  /* 0x0000001f0000780c */ /* 0x004fda0000704470 */
[----:B------:R-:W-:Y:S05]  /*0080*/  @P0 EXIT ;  /* 0x000000000000094d */ /* 0x000fea0003800000 */
[----:B------:R-:W0:Y:S01]  /*0090*/  LDC.64 R8, c[0x0][0x390] ;  /* 0x0000e400ff087b82 */ /* 0x000e220000000a00 */
[----:B------:R-:W1:Y:S07]  /*00a0*/  LDCU.64 UR4, c[0x0][0x358] ;  /* 0x00006b00ff0477ac */ /* 0x000e6e0008000a00 */
[----:B------:R-:W2:Y:S08]  /*00b0*/  LDC.64 R6, c[0x0][0x3a0] ;  /* 0x0000e800ff067b82 */ /* 0x000eb00000000a00 */
[----:B------:R-:W3:Y:S01]  /*00c0*/  LDC.64 R4, c[0x0][0x388] ;  /* 0x0000e200ff047b82 */ /* 0x000ee20000000a00 */
[----:B0-----:R-:W-:-:S06]  /*00d0*/  IMAD.WIDE.U32 R8, R0, 0x10, R8 ;  /* 0x0000001000087825 */ /* 0x001fcc00078e0008 */
[----:B-1----:R-:W5:Y:S01]  /*00e0*/  LDG.E.128 R8, desc[UR4][R8.64] ;  /* 0x0000000408087981 */ /* 0x002f62000c1e1d00 */
[----:B------:R-:W-:-:S07]  /*00f0*/  HFMA2 R2, -RZ, RZ, 0, 0 ;  /* 0x00000000ff027431 */ /* 0x000fce00000001ff */
.L_x_1:
[----:B------:R-:W-:-:S05]  /*0100*/  LEA R17, R3, R2, 0x5 ;  /* 0x0000000203117211 */ /* 0x000fca00078e28ff */
[----:B--2---:R-:W-:-:S05]  /*0110*/  IMAD.WIDE R16, R17, 0x4, R6 ;  /* 0x0000000411107825 */ /* 0x004fca00078e0206 */
[----:B------:R-:W2:Y:S02]  /*0120*/  LDG.E R13, desc[UR4][R16.64] ;  /* 0x00000004100d7981 */ /* 0x000ea4000c1e1900 */
[----:B--2---:R-:W-:-:S13]  /*0130*/  ISETP.NE.AND P0, PT, R13, -0x1, PT ;  /* 0xffffffff0d00780c */ /* 0x004fda0003f05270 */
[----:B------:R-:W-:Y:S05]  /*0140*/  @!P0 BRA `(.L_x_0) ;  /* 0x0000000400408947 */ /* 0x000fea0003800000 */
[----:B------:R-:W2:Y:S01]  /*0150*/  LDG.E R19, desc[UR4][R16.64+0x4] ;  /* 0x0000040410137981 */ /* 0x000ea2000c1e1900 */
[----:B------:R-:W-:-:S05]  /*0160*/  LEA R13, R13, R0, 0x5 ;  /* 0x000000000d0d7211 */ /* 0x000fca00078e28ff */
[----:B---3--:R-:W-:-:S06]  /*0170*/  IMAD.WIDE R12, R13, 0x10, R4 ;  /* 0x000000100d0c7825 */ /* 0x008fcc00078e0204 */
[----:B------:R-:W3:Y:S01]  /*0180*/  LDG.E.128 R12, desc[UR4][R12.64] ;  /* 0x000000040c0c7981 */ /* 0x000ee2000c1e1d00 */
[----:B--2---:R-:W-:Y:S01]  /*0190*/  ISETP.NE.AND P0, PT, R19, -0x1, PT ;  /* 0xffffffff1300780c */ /* 0x004fe20003f05270 */
[----:B---3-5:R-:W-:Y:S01]  /*01a0*/  FADD R8, R8, R12 ;  /* 0x0000000c08087221 */ /* 0x028fe20000000000 */
[----:B------:R-:W-:Y:S01]  /*01b0*/  FADD R9, R9, R13 ;  /* 0x0000000d09097221 */ /* 0x000fe20000000000 */
[----:B------:R-:W-:Y:S01]  /*01c0*/  FADD R10, R10, R14 ;  /* 0x0000000e0a0a7221 */ /* 0x000fe20000000000 */
[----:B------:R-:W-:-:S09]  /*01d0*/  FADD R11, R11, R15 ;  /* 0x0000000f0b0b7221 */ /* 0x000fd20000000000 */
[----:B------:R-:W-:Y:S05]  /*01e0*/  @!P0 BRA `(.L_x_0) ;  /* 0x0000000400188947 */ /* 0x000fea0003800000 */
[----:B------:R-:W-:Y:S02]  /*01f0*/  LEA R13, R19, R0, 0x5 ;  /* 0x00000000130d7211 */ /* 0x000fe400078e28ff */
[----:B------:R-:W2:Y:S03]  /*0200*/  LDG.E R19, desc[UR4][R16.64+0x8] ;  /* 0x0000080410137981 */ /* 0x000ea6000c1e1900 */
[----:B------:R-:W-:-:S06]  /*0210*/  IMAD.WIDE R12, R13, 0x10, R4 ;  /* 0x000000100d0c7825 */ /* 0x000fcc00078e0204 */
[----:B------:R-:W3:Y:S01]  /*0220*/  LDG.E.128 R12, desc[UR4][R12.64] ;  /* 0x000000040c0c7981 */ /* 0x000ee2000c1e1d00 */
[----:B--2---:R-:W-:Y:S01]  /*0230*/  ISETP.NE.AND P0, PT, R19, -0x1, PT ;  /* 0xffffffff1300780c */ /* 0x004fe20003f05270 */
[----:B---3--:R-:W-:Y:S01]  /*0240*/  FADD R8, R8, R12 ;  /* 0x0000000c08087221 */ /* 0x008fe20000000000 */
        /* <DEDUP_REMOVED lines=44> */
[----:B------:R-:W2:Y:S01]  /*0510*/  LDG.E R17, desc[UR4][R16.64+0x1c] ;  /* 0x00001c0410117981 */ /* 0x000ea2000c1e1900 */
[----:B------:R-:W-:-:S05]  /*0520*/  LEA R13, R19, R0, 0x5 ;  /* 0x00000000130d7211 */ /* 0x000fca00078e28ff */
        /* <DEDUP_REMOVED lines=8> */
[----:B------:R-:W-:-:S05]  /*05b0*/  LEA R13, R17, R0, 0x5 ;  /* 0x00000000110d7211 */ /* 0x000fca00078e28ff */
[----:B------:R-:W-:-:S06]  /*05c0*/  IMAD.WIDE R12, R13, 0x10, R4 ;  /* 0x000000100d0c7825 */ /* 0x000fcc00078e0204 */
[----:B------:R-:W2:Y:S01]  /*05d0*/  LDG.E.128 R12, desc[UR4][R12.64] ;  /* 0x000000040c0c7981 */ /* 0x000ea2000c1e1d00 */
[----:B------:R-:W-:-:S04]  /*05e0*/  IADD3 R2, PT, PT, R2, 0x8, RZ ;  /* 0x0000000802027810 */ /* 0x000fc80007ffe0ff */
[----:B------:R-:W-:Y:S01]  /*05f0*/  ISETP.NE.AND P0, PT, R2, 0x20, PT ;  /* 0x000000200200780c */ /* 0x000fe20003f05270 */
[----:B--2---:R-:W-:Y:S01]  /*0600*/  FADD R8, R8, R12 ;  /* 0x0000000c08087221 */ /* 0x004fe20000000000 */
[----:B------:R-:W-:Y:S01]  /*0610*/  FADD R9, R9, R13 ;  /* 0x0000000d09097221 */ /* 0x000fe20000000000 */
[----:B------:R-:W-:Y:S01]  /*0620*/  FADD R10, R10, R14 ;  /* 0x0000000e0a0a7221 */ /* 0x000fe20000000000 */
[----:B------:R-:W-:-:S09]  /*0630*/  FADD R11, R11, R15 ;  /* 0x0000000f0b0b7221 */ /* 0x000fd20000000000 */
[----:B------:R-:W-:Y:S05]  /*0640*/  @P0 BRA `(.L_x_1) ;  /* 0xfffffff800ac0947 */ /* 0x000fea000383ffff */
.L_x_0:
[----:B------:R-:W0:Y:S01]  /*0650*/  LDC.64 R12, c[0x0][0x3a8] ;  /* 0x0000ea00ff0c7b82 */ /* 0x000e220000000a00 */
[----:B------:R-:W-:-:S07]  /*0660*/  LEA R7, R3, R0, 0x5 ;  /* 0x0000000003077211 */ /* 0x000fce00078e28ff */
[----:B---3--:R-:W1:Y:S01]  /*0670*/  LDC.64 R4, c[0x0][0x398] ;  /* 0x0000e600ff047b82 */ /* 0x008e620000000a00 */
[----:B0-----:R-:W-:-:S05]  /*0680*/  IMAD.WIDE R12, R7, 0x10, R12 ;  /* 0x00000010070c7825 */ /* 0x001fca00078e020c */
[----:B-----5:R-:W-:Y:S01]  /*0690*/  STG.E.128 desc[UR4][R12.64], R8 ;  /* 0x000000080c007986 */ /* 0x020fe2000c101d04 */
[----:B-1----:R-:W-:-:S06]  /*06a0*/  IMAD.WIDE.U32 R4, R0, 0x10, R4 ;  /* 0x0000001000047825 */ /* 0x002fcc00078e0004 */
[----:B------:R-:W2:Y:S01]  /*06b0*/  LDG.E.128 R4, desc[UR4][R4.64] ;  /* 0x0000000404047981 */ /* 0x000ea2000c1e1d00 */
[----:B------:R-:W-:Y:S01]  /*06c0*/  ISETP.NE.AND P0, PT, R0, RZ, PT ;  /* 0x000000ff0000720c */ /* 0x000fe20003f05270 */
[----:B--2---:R-:W-:-:S04]  /*06d0*/  FMUL R15, R5, R9 ;  /* 0x00000009050f7220 */ /* 0x004fc80000400000 */
[----:B------:R-:W-:-:S04]  /*06e0*/  FFMA R15, R4, R8, R15 ;  /* 0x00000008040f7223 */ /* 0x000fc8000000000f */
[----:B------:R-:W-:-:S04]  /*06f0*/  FFMA R6, R6, R10, R15 ;  /* 0x0000000a06067223 */ /* 0x000fc8000000000f */
[----:B------:R-:W-:-:S05]  /*0700*/  FFMA R6, R7, R11, R6 ;  /* 0x0000000b07067223 */ /* 0x000fca0000000006 */
[----:B------:R-:W0:Y:S02]  /*0710*/  SHFL.DOWN PT, R7, R6, 0x10, 0x1f ;  /* 0x0a001f0006077f89 */ /* 0x000e2400000e0000 */
[----:B0-----:R-:W-:-:S05]  /*0720*/  FADD R7, R6, R7 ;  /* 0x0000000706077221 */ /* 0x001fca0000000000 */
[----:B------:R-:W0:Y:S02]  /*0730*/  SHFL.DOWN PT, R2, R7, 0x8, 0x1f ;  /* 0x09001f0007027f89 */ /* 0x000e2400000e0000 */
[----:B0-----:R-:W-:-:S05]  /*0740*/  FADD R2, R7, R2 ;  /* 0x0000000207027221 */ /* 0x001fca0000000000 */
[----:B------:R-:W0:Y:S02]  /*0750*/  SHFL.DOWN PT, R15, R2, 0x4, 0x1f ;  /* 0x08801f00020f7f89 */ /* 0x000e2400000e0000 */
[----:B0-----:R-:W-:-:S05]  /*0760*/  FADD R15, R2, R15 ;  /* 0x0000000f020f7221 */ /* 0x001fca0000000000 */
[----:B------:R-:W0:Y:S02]  /*0770*/  SHFL.DOWN PT, R4, R15, 0x2, 0x1f ;  /* 0x08401f000f047f89 */ /* 0x000e2400000e0000 */
[----:B0-----:R-:W-:-:S05]  /*0780*/  FADD R0, R15, R4 ;  /* 0x000000040f007221 */ /* 0x001fca0000000000 */
[----:B------:R0:W1:Y:S01]  /*0790*/  SHFL.DOWN PT, R9, R0, 0x1, 0x1f ;  /* 0x08201f0000097f89 */ /* 0x00006200000e0000 */
[----:B------:R-:W-:Y:S05]  /*07a0*/  @P0 EXIT ;  /* 0x000000000000094d */ /* 0x000fea0003800000 */
[----:B------:R-:W2:Y:S01]  /*07b0*/  LDC.64 R4, c[0x0][0x3b0] ;  /* 0x0000ec00ff047b82 */ /* 0x000ea20000000a00 */
[----:B-1----:R-:W-:Y:S01]  /*07c0*/  FADD R9, R0, R9 ;  /* 0x0000000900097221 */ /* 0x002fe20000000000 */
[----:B--2---:R-:W-:-:S05]  /*07d0*/  IMAD.WIDE R2, R3, 0x4, R4 ;  /* 0x0000000403027825 */ /* 0x004fca00078e0204 */
[----:B------:R-:W-:Y:S01]  /*07e0*/  REDG.E.ADD.F32.FTZ.RN.STRONG.GPU desc[UR4][R2.64], R9 ;  /* 0x00000009020079a6 */ /* 0x000fe2000c12f304 */
[----:B------:R-:W-:Y:S05]  /*07f0*/  EXIT ;  /* 0x000000000000794d */ /* 0x000fea0003800000 */
.L_x_2:
[----:B------:R-:W-:-:S00]  /*0800*/  BRA `(.L_x_2) ;  /* 0xfffffffc00fc7947 */ /* 0x000fc0000383ffff */
[----:B------:R-:W-:-:S00]  /*0810*/  NOP ;  /* 0x0000000000007918 */ /* 0x000fc00000000000 */
        /* <DEDUP_REMOVED lines=14> */
.L_x_3:


//--------------------- .nv.shared.reserved.0     --------------------------
	.section	.nv.shared.reserved.0,"aw",@nobits
	.weak		__nv_reservedSMEM_offset_0_alias
	.size		__nv_reservedSMEM_offset_0_alias, 0, 64
	.other		__nv_reservedSMEM_offset_0_alias,@"STO_CUDA_RESERVED_SHARED STV_DEFAULT"
__nv_reservedSMEM_offset_0_alias:
	.zero		0
	.zero		64


//--------------------- .nv.constant0.kernel      --------------------------
	.section	.nv.constant0.kernel,"a",@progbits
	.sectionflags	@""
	.align	4
.nv.constant0.kernel:
	.zero		952


//--------------------- SYMBOLS --------------------------

	.type		.nv.reservedSmem.offset0,@object
	.size		.nv.reservedSmem.offset0,0x4
